//
// Generated by NVIDIA NVVM Compiler
//
// Compiler Build ID: CL-36424714
// Cuda compilation tools, release 13.0, V13.0.88
// Based on NVVM 20.0.0
//

.version 9.0
.target sm_100
.address_size 64

	// .globl	_Z13conv2d_kernelPfS_S_iii

.visible .entry _Z13conv2d_kernelPfS_S_iii(
	.param .u64 .ptr .align 1 _Z13conv2d_kernelPfS_S_iii_param_0,
	.param .u64 .ptr .align 1 _Z13conv2d_kernelPfS_S_iii_param_1,
	.param .u64 .ptr .align 1 _Z13conv2d_kernelPfS_S_iii_param_2,
	.param .u32 _Z13conv2d_kernelPfS_S_iii_param_3,
	.param .u32 _Z13conv2d_kernelPfS_S_iii_param_4,
	.param .u32 _Z13conv2d_kernelPfS_S_iii_param_5
)
{
	.reg .pred 	%p<94>;
	.reg .b32 	%r<84>;
	.reg .b32 	%f<99>;
	.reg .b64 	%rd<25>;

	ld.param.u64 	%rd10, [_Z13conv2d_kernelPfS_S_iii_param_0];
	ld.param.u64 	%rd11, [_Z13conv2d_kernelPfS_S_iii_param_1];
	ld.param.u64 	%rd9, [_Z13conv2d_kernelPfS_S_iii_param_2];
	ld.param.u32 	%r37, [_Z13conv2d_kernelPfS_S_iii_param_3];
	ld.param.u32 	%r38, [_Z13conv2d_kernelPfS_S_iii_param_4];
	ld.param.u32 	%r39, [_Z13conv2d_kernelPfS_S_iii_param_5];
	cvta.to.global.u64 	%rd1, %rd11;
	cvta.to.global.u64 	%rd2, %rd10;
	mov.u32 	%r40, %ctaid.y;
	mov.u32 	%r41, %ntid.y;
	mov.u32 	%r42, %tid.y;
	mad.lo.s32 	%r1, %r40, %r41, %r42;
	mov.u32 	%r43, %ctaid.x;
	mov.u32 	%r44, %ntid.x;
	mov.u32 	%r45, %tid.x;
	mad.lo.s32 	%r2, %r43, %r44, %r45;
	setp.ge.s32 	%p2, %r1, %r37;
	setp.ge.s32 	%p3, %r2, %r38;
	or.pred  	%p4, %p2, %p3;
	@%p4 bra 	$L__BB0_46;
	shr.u32 	%r46, %r39, 31;
	add.s32 	%r47, %r39, %r46;
	shr.s32 	%r3, %r47, 1;
	neg.s32 	%r4, %r3;
	setp.lt.s32 	%p5, %r39, -1;
	mov.f32 	%f97, 0f00000000;
	@%p5 bra 	$L__BB0_45;
	abs.s32 	%r5, %r3;
	add.s32 	%r6, %r3, %r5;
	add.s32 	%r48, %r6, 1;
	and.b32  	%r7, %r48, 7;
	mov.f32 	%f97, 0f00000000;
	mov.u32 	%r75, %r4;
$L__BB0_3:
	mov.u32 	%r8, %r75;
	setp.lt.u32 	%p6, %r6, 7;
	add.s32 	%r49, %r8, %r1;
	setp.gt.s32 	%p7, %r49, -1;
	setp.lt.s32 	%p8, %r49, %r37;
	and.pred  	%p1, %p7, %p8;
	add.s32 	%r50, %r8, %r3;
	mul.lo.s32 	%r10, %r49, %r38;
	mul.lo.s32 	%r76, %r50, %r39;
	add.s32 	%r12, %r76, %r3;
	mov.u32 	%r82, %r4;
	@%p6 bra 	$L__BB0_23;
	add.s32 	%r51, %r6, 1;
	and.b32  	%r52, %r51, -8;
	neg.s32 	%r79, %r52;
	sub.s32 	%r80, 3, %r3;
	sub.s32 	%r78, %r2, %r3;
	add.s32 	%r77, %r78, %r10;
$L__BB0_5:
	.pragma "nounroll";
	setp.gt.s32 	%p9, %r78, -1;
	setp.lt.s32 	%p10, %r78, %r38;
	and.pred  	%p11, %p9, %p10;
	and.pred  	%p12, %p1, %p11;
	mul.wide.s32 	%rd12, %r77, 4;
	add.s64 	%rd3, %rd2, %rd12;
	mul.wide.s32 	%rd13, %r76, 4;
	add.s64 	%rd4, %rd1, %rd13;
	not.pred 	%p13, %p12;
	@%p13 bra 	$L__BB0_7;
	ld.global.f32 	%f43, [%rd3];
	ld.global.f32 	%f44, [%rd4];
	fma.rn.f32 	%f97, %f43, %f44, %f97;
$L__BB0_7:
	add.s32 	%r53, %r78, 1;
	setp.gt.s32 	%p14, %r53, -1;
	setp.lt.s32 	%p15, %r53, %r38;
	and.pred  	%p16, %p14, %p15;
	and.pred  	%p17, %p1, %p16;
	not.pred 	%p18, %p17;
	@%p18 bra 	$L__BB0_9;
	ld.global.f32 	%f45, [%rd3+4];
	ld.global.f32 	%f46, [%rd4+4];
	fma.rn.f32 	%f97, %f45, %f46, %f97;
$L__BB0_9:
	add.s32 	%r54, %r78, 2;
	setp.gt.s32 	%p19, %r54, -1;
	setp.lt.s32 	%p20, %r54, %r38;
	and.pred  	%p21, %p19, %p20;
	and.pred  	%p22, %p1, %p21;
	not.pred 	%p23, %p22;
	@%p23 bra 	$L__BB0_11;
	ld.global.f32 	%f47, [%rd3+8];
	ld.global.f32 	%f48, [%rd4+8];
	fma.rn.f32 	%f97, %f47, %f48, %f97;
$L__BB0_11:
	add.s32 	%r55, %r78, 3;
	setp.gt.s32 	%p24, %r55, -1;
	setp.lt.s32 	%p25, %r55, %r38;
	and.pred  	%p26, %p24, %p25;
	and.pred  	%p27, %p1, %p26;
	not.pred 	%p28, %p27;
	@%p28 bra 	$L__BB0_13;
	ld.global.f32 	%f49, [%rd3+12];
	ld.global.f32 	%f50, [%rd4+12];
	fma.rn.f32 	%f97, %f49, %f50, %f97;
$L__BB0_13:
	add.s32 	%r56, %r78, 4;
	setp.gt.s32 	%p29, %r56, -1;
	setp.lt.s32 	%p30, %r56, %r38;
	and.pred  	%p31, %p29, %p30;
	and.pred  	%p32, %p1, %p31;
	not.pred 	%p33, %p32;
	@%p33 bra 	$L__BB0_15;
	ld.global.f32 	%f51, [%rd3+16];
	ld.global.f32 	%f52, [%rd4+16];
	fma.rn.f32 	%f97, %f51, %f52, %f97;
$L__BB0_15:
	add.s32 	%r57, %r78, 5;
	setp.gt.s32 	%p34, %r57, -1;
	setp.lt.s32 	%p35, %r57, %r38;
	and.pred  	%p36, %p34, %p35;
	and.pred  	%p37, %p1, %p36;
	not.pred 	%p38, %p37;
	@%p38 bra 	$L__BB0_17;
	ld.global.f32 	%f53, [%rd3+20];
	ld.global.f32 	%f54, [%rd4+20];
	fma.rn.f32 	%f97, %f53, %f54, %f97;
$L__BB0_17:
	add.s32 	%r58, %r78, 6;
	setp.gt.s32 	%p39, %r58, -1;
	setp.lt.s32 	%p40, %r58, %r38;
	and.pred  	%p41, %p39, %p40;
	and.pred  	%p42, %p1, %p41;
	not.pred 	%p43, %p42;
	@%p43 bra 	$L__BB0_19;
	ld.global.f32 	%f55, [%rd3+24];
	ld.global.f32 	%f56, [%rd4+24];
	fma.rn.f32 	%f97, %f55, %f56, %f97;
$L__BB0_19:
	add.s32 	%r59, %r78, 7;
	setp.gt.s32 	%p44, %r59, -1;
	setp.lt.s32 	%p45, %r59, %r38;
	and.pred  	%p46, %p44, %p45;
	and.pred  	%p47, %p1, %p46;
	not.pred 	%p48, %p47;
	@%p48 bra 	$L__BB0_21;
	ld.global.f32 	%f57, [%rd3+28];
	ld.global.f32 	%f58, [%rd4+28];
	fma.rn.f32 	%f97, %f57, %f58, %f97;
$L__BB0_21:
	add.s32 	%r80, %r80, 8;
	add.s32 	%r79, %r79, 8;
	add.s32 	%r78, %r78, 8;
	add.s32 	%r77, %r77, 8;
	add.s32 	%r76, %r76, 8;
	setp.ne.s32 	%p49, %r79, 0;
	@%p49 bra 	$L__BB0_5;
	add.s32 	%r82, %r80, -3;
$L__BB0_23:
	setp.eq.s32 	%p50, %r7, 0;
	@%p50 bra 	$L__BB0_44;
	add.s32 	%r60, %r7, -1;
	setp.lt.u32 	%p51, %r60, 3;
	@%p51 bra 	$L__BB0_34;
	add.s32 	%r29, %r82, %r2;
	setp.gt.s32 	%p52, %r29, -1;
	setp.lt.s32 	%p53, %r29, %r38;
	and.pred  	%p54, %p52, %p53;
	and.pred  	%p56, %p1, %p54;
	add.s32 	%r61, %r29, %r10;
	mul.wide.s32 	%rd14, %r61, 4;
	add.s64 	%rd5, %rd2, %rd14;
	add.s32 	%r62, %r12, %r82;
	mul.wide.s32 	%rd15, %r62, 4;
	add.s64 	%rd6, %rd1, %rd15;
	not.pred 	%p57, %p56;
	@%p57 bra 	$L__BB0_27;
	ld.global.f32 	%f60, [%rd5];
	ld.global.f32 	%f61, [%rd6];
	fma.rn.f32 	%f97, %f60, %f61, %f97;
$L__BB0_27:
	add.s32 	%r63, %r29, 1;
	setp.gt.s32 	%p58, %r63, -1;
	setp.lt.s32 	%p59, %r63, %r38;
	and.pred  	%p60, %p58, %p59;
	and.pred  	%p61, %p1, %p60;
	not.pred 	%p62, %p61;
	@%p62 bra 	$L__BB0_29;
	ld.global.f32 	%f62, [%rd5+4];
	ld.global.f32 	%f63, [%rd6+4];
	fma.rn.f32 	%f97, %f62, %f63, %f97;
$L__BB0_29:
	add.s32 	%r64, %r29, 2;
	setp.gt.s32 	%p63, %r64, -1;
	setp.lt.s32 	%p64, %r64, %r38;
	and.pred  	%p65, %p63, %p64;
	and.pred  	%p66, %p1, %p65;
	not.pred 	%p67, %p66;
	@%p67 bra 	$L__BB0_31;
	ld.global.f32 	%f64, [%rd5+8];
	ld.global.f32 	%f65, [%rd6+8];
	fma.rn.f32 	%f97, %f64, %f65, %f97;
$L__BB0_31:
	add.s32 	%r65, %r29, 3;
	setp.gt.s32 	%p68, %r65, -1;
	setp.lt.s32 	%p69, %r65, %r38;
	and.pred  	%p70, %p68, %p69;
	and.pred  	%p71, %p1, %p70;
	not.pred 	%p72, %p71;
	@%p72 bra 	$L__BB0_33;
	ld.global.f32 	%f66, [%rd5+12];
	ld.global.f32 	%f67, [%rd6+12];
	fma.rn.f32 	%f97, %f66, %f67, %f97;
$L__BB0_33:
	add.s32 	%r82, %r82, 4;
$L__BB0_34:
	add.s32 	%r67, %r6, 1;
	and.b32  	%r66, %r67, 3;
	setp.eq.s32 	%p73, %r66, 0;
	@%p73 bra 	$L__BB0_44;
	setp.eq.s32 	%p74, %r66, 1;
	@%p74 bra 	$L__BB0_41;
	add.s32 	%r32, %r82, %r2;
	setp.gt.s32 	%p75, %r32, -1;
	setp.lt.s32 	%p76, %r32, %r38;
	and.pred  	%p77, %p75, %p76;
	and.pred  	%p79, %p1, %p77;
	add.s32 	%r68, %r32, %r10;
	mul.wide.s32 	%rd16, %r68, 4;
	add.s64 	%rd7, %rd2, %rd16;
	add.s32 	%r69, %r12, %r82;
	mul.wide.s32 	%rd17, %r69, 4;
	add.s64 	%rd8, %rd1, %rd17;
	not.pred 	%p80, %p79;
	@%p80 bra 	$L__BB0_38;
	ld.global.f32 	%f69, [%rd7];
	ld.global.f32 	%f70, [%rd8];
	fma.rn.f32 	%f97, %f69, %f70, %f97;
$L__BB0_38:
	add.s32 	%r70, %r32, 1;
	setp.gt.s32 	%p81, %r70, -1;
	setp.lt.s32 	%p82, %r70, %r38;
	and.pred  	%p83, %p81, %p82;
	and.pred  	%p84, %p1, %p83;
	not.pred 	%p85, %p84;
	@%p85 bra 	$L__BB0_40;
	ld.global.f32 	%f71, [%rd7+4];
	ld.global.f32 	%f72, [%rd8+4];
	fma.rn.f32 	%f97, %f71, %f72, %f97;
$L__BB0_40:
	add.s32 	%r82, %r82, 2;
$L__BB0_41:
	and.b32  	%r71, %r6, 1;
	setp.eq.b32 	%p86, %r71, 1;
	@%p86 bra 	$L__BB0_44;
	add.s32 	%r35, %r82, %r2;
	setp.gt.s32 	%p87, %r35, -1;
	setp.lt.s32 	%p88, %r35, %r38;
	and.pred  	%p89, %p87, %p88;
	and.pred  	%p91, %p1, %p89;
	not.pred 	%p92, %p91;
	@%p92 bra 	$L__BB0_44;
	add.s32 	%r72, %r35, %r10;
	mul.wide.s32 	%rd18, %r72, 4;
	add.s64 	%rd19, %rd2, %rd18;
	ld.global.f32 	%f73, [%rd19];
	add.s32 	%r73, %r12, %r82;
	mul.wide.s32 	%rd20, %r73, 4;
	add.s64 	%rd21, %rd1, %rd20;
	ld.global.f32 	%f74, [%rd21];
	fma.rn.f32 	%f97, %f73, %f74, %f97;
$L__BB0_44:
	add.s32 	%r75, %r8, 1;
	setp.ne.s32 	%p93, %r8, %r5;
	@%p93 bra 	$L__BB0_3;
$L__BB0_45:
	mad.lo.s32 	%r74, %r38, %r1, %r2;
	cvta.to.global.u64 	%rd22, %rd9;
	mul.wide.s32 	%rd23, %r74, 4;
	add.s64 	%rd24, %rd22, %rd23;
	st.global.f32 	[%rd24], %f97;
$L__BB0_46:
	ret;

}


// ===== COMPILED SASS (sm_100) =====

	.target	sm_100

	.elftype	@"ET_EXEC"


//--------------------- .note.nv.tkinfo           --------------------------
	.section	.note.nv.tkinfo,"",@"SHT_NOTE"
	.sectionflags	@"SHF_NOTE_NV_TKINFO"
	.tkinfo
        /*0018*/ 	.word	0x00000002
        /*0030*/ 	.string	""
        /*0030*/ 	.string	"ptxas"
        /*0030*/ 	.string	"Cuda compilation tools, release 13.0, V13.0.88"
        /*0030*/ 	.string	"Build cuda_13.0.r13.0/compiler.36424714_0"
        /*0030*/ 	.string	"-arch sm_100 -m 64 "



//--------------------- .note.nv.cuinfo           --------------------------
	.section	.note.nv.cuinfo,"",@"SHT_NOTE"
	.sectionflags	@"SHF_NOTE_NV_CUINFO"
        /*0018*/ 	.short	0x0002
        /*001a*/ 	.short	0x0064
        /*001c*/ 	.short	0x0082
	.zero		2


//--------------------- .nv.info                  --------------------------
	.section	.nv.info,"",@"SHT_CUDA_INFO"
	.align	4


	//----- nvinfo : EIATTR_REGCOUNT
	.align		4
        /*0000*/ 	.byte	0x04, 0x2f
        /*0002*/ 	.short	(.L_1 - .L_0)
	.align		4
.L_0:
        /*0004*/ 	.word	index@(_Z13conv2d_kernelPfS_S_iii)
        /*0008*/ 	.word	0x00000020


	//----- nvinfo : EIATTR_FRAME_SIZE
	.align		4
.L_1:
        /*000c*/ 	.byte	0x04, 0x11
        /*000e*/ 	.short	(.L_3 - .L_2)
	.align		4
.L_2:
        /*0010*/ 	.word	index@(_Z13conv2d_kernelPfS_S_iii)
        /*0014*/ 	.word	0x00000000


	//----- nvinfo : EIATTR_MIN_STACK_SIZE
	.align		4
.L_3:
        /*0018*/ 	.byte	0x04, 0x12
        /*001a*/ 	.short	(.L_5 - .L_4)
	.align		4
.L_4:
        /*001c*/ 	.word	index@(_Z13conv2d_kernelPfS_S_iii)
        /*0020*/ 	.word	0x00000000
.L_5:


//--------------------- .nv.compat                --------------------------
	.section	.nv.compat,"",@"SHT_CUDA_COMPAT_INFO"
	.align	4
        /*0000*/ 	.byte	0x02, 0x09, 0x00, 0x00, 0x02, 0x02, 0x01, 0x00, 0x02, 0x05, 0x05, 0x00, 0x03, 0x07, 0x01, 0x01
        /*0010*/ 	.byte	0x02, 0x03, 0x00, 0x00, 0x02, 0x06, 0x01, 0x00, 0x04, 0x0b, 0x08, 0x00, 0x09, 0x00, 0x00, 0x00
        /*0020*/ 	.byte	0x00, 0x00, 0x00, 0x00


//--------------------- .nv.info._Z13conv2d_kernelPfS_S_iii --------------------------
	.section	.nv.info._Z13conv2d_kernelPfS_S_iii,"",@"SHT_CUDA_INFO"
	.sectionflags	@""
	.align	4


	//----- nvinfo : EIATTR_CUDA_API_VERSION
	.align		4
        /*0000*/ 	.byte	0x04, 0x37
        /*0002*/ 	.short	(.L_7 - .L_6)
.L_6:
        /*0004*/ 	.word	0x00000082


	//----- nvinfo : EIATTR_KPARAM_INFO
	.align		4
.L_7:
        /*0008*/ 	.byte	0x04, 0x17
        /*000a*/ 	.short	(.L_9 - .L_8)
.L_8:
        /*000c*/ 	.word	0x00000000
        /*0010*/ 	.short	0x0005
        /*0012*/ 	.short	0x0020
        /*0014*/ 	.byte	0x00, 0xf0, 0x11, 0x00


	//----- nvinfo : EIATTR_KPARAM_INFO
	.align		4
.L_9:
        /*0018*/ 	.byte	0x04, 0x17
        /*001a*/ 	.short	(.L_11 - .L_10)
.L_10:
        /*001c*/ 	.word	0x00000000
        /*0020*/ 	.short	0x0004
        /*0022*/ 	.short	0x001c
        /*0024*/ 	.byte	0x00, 0xf0, 0x11, 0x00


	//----- nvinfo : EIATTR_KPARAM_INFO
	.align		4
.L_11:
        /*0028*/ 	.byte	0x04, 0x17
        /*002a*/ 	.short	(.L_13 - .L_12)
.L_12:
        /*002c*/ 	.word	0x00000000
        /*0030*/ 	.short	0x0003
        /*0032*/ 	.short	0x0018
        /*0034*/ 	.byte	0x00, 0xf0, 0x11, 0x00


	//----- nvinfo : EIATTR_KPARAM_INFO
	.align		4
.L_13:
        /*0038*/ 	.byte	0x04, 0x17
        /*003a*/ 	.short	(.L_15 - .L_14)
.L_14:
        /*003c*/ 	.word	0x00000000
        /*0040*/ 	.short	0x0002
        /*0042*/ 	.short	0x0010
        /*0044*/ 	.byte	0x00, 0xf5, 0x21, 0x00


	//----- nvinfo : EIATTR_KPARAM_INFO
	.align		4
.L_15:
        /*0048*/ 	.byte	0x04, 0x17
        /*004a*/ 	.short	(.L_17 - .L_16)
.L_16:
        /*004c*/ 	.word	0x00000000
        /*0050*/ 	.short	0x0001
        /*0052*/ 	.short	0x0008
        /*0054*/ 	.byte	0x00, 0xf5, 0x21, 0x00


	//----- nvinfo : EIATTR_KPARAM_INFO
	.align		4
.L_17:
        /*0058*/ 	.byte	0x04, 0x17
        /*005a*/ 	.short	(.L_19 - .L_18)
.L_18:
        /*005c*/ 	.word	0x00000000
        /*0060*/ 	.short	0x0000
        /*0062*/ 	.short	0x0000
        /*0064*/ 	.byte	0x00, 0xf5, 0x21, 0x00


	//----- nvinfo : EIATTR_SPARSE_MMA_MASK
	.align		4
.L_19:
        /*0068*/ 	.byte	0x03, 0x50
        /*006a*/ 	.short	0x0000


	//----- nvinfo : EIATTR_MAXREG_COUNT
	.align		4
        /*006c*/ 	.byte	0x03, 0x1b
        /*006e*/ 	.short	0x00ff


	//----- nvinfo : EIATTR_MERCURY_ISA_VERSION
	.align		4
        /*0070*/ 	.byte	0x03, 0x5f
        /*0072*/ 	.short	0x0101


	//----- nvinfo : EIATTR_VRC_CTA_INIT_COUNT
	.align		4
        /*0074*/ 	.byte	0x02, 0x4a
	.zero		1
	.zero		1


	//----- nvinfo : EIATTR_EXIT_INSTR_OFFSETS
	.align		4
        /*0078*/ 	.byte	0x04, 0x1c
        /*007a*/ 	.short	(.L_21 - .L_20)


	//   ....[0]....
.L_20:
        /*007c*/ 	.word	0x000000c0


	//   ....[1]....
        /*0080*/ 	.word	0x00000d20


	//----- nvinfo : EIATTR_CRS_STACK_SIZE
	.align		4
.L_21:
        /*0084*/ 	.byte	0x04, 0x1e
        /*0086*/ 	.short	(.L_23 - .L_22)
.L_22:
        /*0088*/ 	.word	0x00000000


	//----- nvinfo : EIATTR_CBANK_PARAM_SIZE
	.align		4
.L_23:
        /*008c*/ 	.byte	0x03, 0x19
        /*008e*/ 	.short	0x0024


	//----- nvinfo : EIATTR_PARAM_CBANK
	.align		4
        /*0090*/ 	.byte	0x04, 0x0a
        /*0092*/ 	.short	(.L_25 - .L_24)
	.align		4
.L_24:
        /*0094*/ 	.word	index@(.nv.constant0._Z13conv2d_kernelPfS_S_iii)
        /*0098*/ 	.short	0x0380
        /*009a*/ 	.short	0x0024


	//----- nvinfo : EIATTR_SW_WAR
	.align		4
.L_25:
        /*009c*/ 	.byte	0x04, 0x36
        /*009e*/ 	.short	(.L_27 - .L_26)
.L_26:
        /*00a0*/ 	.word	0x00000008
.L_27:


//--------------------- .nv.callgraph             --------------------------
	.section	.nv.callgraph,"",@"SHT_CUDA_CALLGRAPH"
	.align	4
	.sectionentsize	8
	.align		4
        /*0000*/ 	.word	0x00000000
	.align		4
        /*0004*/ 	.word	0xffffffff
	.align		4
        /*0008*/ 	.word	0x00000000
	.align		4
        /*000c*/ 	.word	0xfffffffe
	.align		4
        /*0010*/ 	.word	0x00000000
	.align		4
        /*0014*/ 	.word	0xfffffffd
	.align		4
        /*0018*/ 	.word	0x00000000
	.align		4
        /*001c*/ 	.word	0xfffffffc


//--------------------- .text._Z13conv2d_kernelPfS_S_iii --------------------------
	.section	.text._Z13conv2d_kernelPfS_S_iii,"ax",@progbits
	.align	128
        .global         _Z13conv2d_kernelPfS_S_iii
        .type           _Z13conv2d_kernelPfS_S_iii,@function
        .size           _Z13conv2d_kernelPfS_S_iii,(.L_x_9 - _Z13conv2d_kernelPfS_S_iii)
        .other          _Z13conv2d_kernelPfS_S_iii,@"STO_CUDA_ENTRY STV_DEFAULT"
_Z13conv2d_kernelPfS_S_iii:
.text._Z13conv2d_kernelPfS_S_iii:
[----:B------:R-:W-:Y:S01]  /*0000*/  LDC R1, c[0x0][0x37c] ;  /* 0x0000df00ff017b82 */ /* 0x000fe20000000800 */
[----:B------:R-:W0:Y:S07]  /*0010*/  S2R R3, SR_TID.X ;  /* 0x0000000000037919 */ /* 0x000e2e0000002100 */
[----:B------:R-:W1:Y:S01]  /*0020*/  LDC R7, c[0x0][0x364] ;  /* 0x0000d900ff077b82 */ /* 0x000e620000000800 */
[----:B------:R-:W2:Y:S01]  /*0030*/  LDCU.64 UR6, c[0x0][0x398] ;  /* 0x00007300ff0677ac */ /* 0x000ea20008000a00 */
[----:B------:R-:W1:Y:S06]  /*0040*/  S2R R0, SR_TID.Y ;  /* 0x0000000000007919 */ /* 0x000e6c0000002200 */
[----:B------:R-:W0:Y:S08]  /*0050*/  S2UR UR5, SR_CTAID.X ;  /* 0x00000000000579c3 */ /* 0x000e300000002500 */
[----:B------:R-:W0:Y:S08]  /*0060*/  LDC R6, c[0x0][0x360] ;  /* 0x0000d800ff067b82 */ /* 0x000e300000000800 */
[----:B------:R-:W1:Y:S01]  /*0070*/  S2UR UR4, SR_CTAID.Y ;  /* 0x00000000000479c3 */ /* 0x000e620000002600 */
[----:B0-----:R-:W-:-:S05]  /*0080*/  IMAD R6, R6, UR5, R3 ;  /* 0x0000000506067c24 */ /* 0x001fca000f8e0203 */
[----:B--2---:R-:W-:Y:S01]  /*0090*/  ISETP.GE.AND P0, PT, R6, UR7, PT ;  /* 0x0000000706007c0c */ /* 0x004fe2000bf06270 */
[----:B-1----:R-:W-:-:S05]  /*00a0*/  IMAD R7, R7, UR4, R0 ;  /* 0x0000000407077c24 */ /* 0x002fca000f8e0200 */
[----:B------:R-:W-:-:S13]  /*00b0*/  ISETP.GE.OR P0, PT, R7, UR6, P0 ;  /* 0x0000000607007c0c */ /* 0x000fda0008706670 */
[----:B------:R-:W-:Y:S05]  /*00c0*/  @P0 EXIT ;  /* 0x000000000000094d */ /* 0x000fea0003800000 */
[----:B------:R-:W0:Y:S01]  /*00d0*/  LDC R9, c[0x0][0x3a0] ;  /* 0x0000e800ff097b82 */ /* 0x000e220000000800 */
[----:B------:R-:W1:Y:S01]  /*00e0*/  LDCU.64 UR4, c[0x0][0x358] ;  /* 0x00006b00ff0477ac */ /* 0x000e620008000a00 */
[----:B------:R-:W-:Y:S01]  /*00f0*/  IMAD.MOV.U32 R0, RZ, RZ, RZ ;  /* 0x000000ffff007224 */ /* 0x000fe200078e00ff */
[C---:B0-----:R-:W-:Y:S02]  /*0100*/  ISETP.GE.AND P0, PT, R9.reuse, -0x1, PT ;  /* 0xffffffff0900780c */ /* 0x041fe40003f06270 */
[----:B------:R-:W-:-:S11]  /*0110*/  LEA.HI R9, R9, R9, RZ, 0x1 ;  /* 0x0000000909097211 */ /* 0x000fd600078f08ff */
[----:B-1----:R-:W-:Y:S05]  /*0120*/  @!P0 BRA `(.L_x_0) ;  /* 0x0000000800e88947 */ /* 0x002fea0003800000 */
[----:B------:R-:W-:Y:S01]  /*0130*/  SHF.R.S32.HI R9, RZ, 0x1, R9 ;  /* 0x00000001ff097819 */ /* 0x000fe20000011409 */
[----:B------:R-:W-:-:S03]  /*0140*/  IMAD.MOV.U32 R0, RZ, RZ, RZ ;  /* 0x000000ffff007224 */ /* 0x000fc600078e00ff */
[----:B------:R-:W-:Y:S01]  /*0150*/  IABS R8, R9 ;  /* 0x0000000900087213 */ /* 0x000fe20000000000 */
[----:B------:R-:W-:-:S04]  /*0160*/  IMAD.MOV R10, RZ, RZ, -R9 ;  /* 0x000000ffff0a7224 */ /* 0x000fc800078e0a09 */
[----:B------:R-:W-:Y:S02]  /*0170*/  IMAD.IADD R8, R9, 0x1, R8 ;  /* 0x0000000109087824 */ /* 0x000fe400078e0208 */
[----:B------:R-:W-:Y:S02]  /*0180*/  IMAD.MOV.U32 R12, RZ, RZ, R10 ;  /* 0x000000ffff0c7224 */ /* 0x000fe400078e000a */
[----:B------:R-:W-:-:S05]  /*0190*/  VIADD R11, R8, 0x1 ;  /* 0x00000001080b7836 */ /* 0x000fca0000000000 */
[----:B------:R-:W-:-:S07]  /*01a0*/  LOP3.LUT R11, R11, 0x7, RZ, 0xc0, !PT ;  /* 0x000000070b0b7812 */ /* 0x000fce00078ec0ff */
.L_x_7:
[----:B------:R-:W0:Y:S01]  /*01b0*/  LDCU UR6, c[0x0][0x398] ;  /* 0x00007300ff0677ac */ /* 0x000e220008000800 */
[----:B------:R-:W-:Y:S01]  /*01c0*/  ISETP.GE.U32.AND P1, PT, R8, 0x7, PT ;  /* 0x000000070800780c */ /* 0x000fe20003f26070 */
[--C-:B------:R-:W-:Y:S01]  /*01d0*/  IMAD.IADD R13, R7, 0x1, R12.reuse ;  /* 0x00000001070d7824 */ /* 0x100fe200078e020c */
[----:B------:R-:W-:Y:S01]  /*01e0*/  IABS R3, R9 ;  /* 0x0000000900037213 */ /* 0x000fe20000000000 */
[----:B------:R-:W1:Y:S01]  /*01f0*/  LDCU UR7, c[0x0][0x3a0] ;  /* 0x00007400ff0777ac */ /* 0x000e620008000800 */
[----:B------:R-:W-:Y:S01]  /*0200*/  IMAD.IADD R2, R9, 0x1, R12 ;  /* 0x0000000109027824 */ /* 0x000fe200078e020c */
[----:B------:R-:W-:Y:S02]  /*0210*/  MOV R15, R10 ;  /* 0x0000000a000f7202 */ /* 0x000fe40000000f00 */
[C---:B------:R-:W-:Y:S01]  /*0220*/  ISETP.NE.AND P6, PT, R12.reuse, R3, PT ;  /* 0x000000030c00720c */ /* 0x040fe20003fc5270 */
[----:B------:R-:W-:Y:S01]  /*0230*/  VIADD R12, R12, 0x1 ;  /* 0x000000010c0c7836 */ /* 0x000fe20000000000 */
[----:B0-----:R-:W-:Y:S01]  /*0240*/  ISETP.GE.AND P0, PT, R13, UR6, PT ;  /* 0x000000060d007c0c */ /* 0x001fe2000bf06270 */
[----:B-1----:R-:W-:-:S03]  /*0250*/  IMAD R17, R2, UR7, RZ ;  /* 0x0000000702117c24 */ /* 0x002fc6000f8e02ff */
[----:B------:R-:W-:Y:S01]  /*0260*/  ISETP.GT.AND P0, PT, R13, -0x1, !P0 ;  /* 0xffffffff0d00780c */ /* 0x000fe20004704270 */
[----:B------:R-:W-:Y:S01]  /*0270*/  IMAD.IADD R14, R9, 0x1, R17 ;  /* 0x00000001090e7824 */ /* 0x000fe200078e0211 */
[----:B------:R-:W-:Y:S11]  /*0280*/  @!P1 BRA `(.L_x_1) ;  /* 0x00000004002c9947 */ /* 0x000ff60003800000 */
[----:B------:R-:W0:Y:S01]  /*0290*/  LDCU UR6, c[0x0][0x39c] ;  /* 0x00007380ff0677ac */ /* 0x000e220008000800 */
[----:B------:R-:W-:Y:S01]  /*02a0*/  VIADD R19, R8, 0x1 ;  /* 0x0000000108137836 */ /* 0x000fe20000000000 */
[----:B------:R-:W-:Y:S01]  /*02b0*/  IADD3 R18, PT, PT, -R9, 0x3, RZ ;  /* 0x0000000309127810 */ /* 0x000fe20007ffe1ff */
[----:B------:R-:W-:Y:S01]  /*02c0*/  IMAD.IADD R16, R6, 0x1, -R9 ;  /* 0x0000000106107824 */ /* 0x000fe200078e0a09 */
[----:B------:R-:W1:Y:S02]  /*02d0*/  LDCU UR7, c[0x0][0x39c] ;  /* 0x00007380ff0777ac */ /* 0x000e640008000800 */
[----:B------:R-:W-:-:S05]  /*02e0*/  LOP3.LUT R19, R19, 0xfffffff8, RZ, 0xc0, !PT ;  /* 0xfffffff813137812 */ /* 0x000fca00078ec0ff */
[----:B------:R-:W-:Y:S02]  /*02f0*/  IMAD.MOV R19, RZ, RZ, -R19 ;  /* 0x000000ffff137224 */ /* 0x000fe400078e0a13 */
[----:B0-----:R-:W-:-:S07]  /*0300*/  IMAD R15, R13, UR6, R16 ;  /* 0x000000060d0f7c24 */ /* 0x001fce000f8e0210 */
.L_x_2:
[----:B------:R-:W0:Y:S01]  /*0310*/  LDC.64 R4, c[0x0][0x380] ;  /* 0x0000e000ff047b82 */ /* 0x000e220000000a00 */
[----:B-1----:R-:W-:-:S04]  /*0320*/  ISETP.GE.AND P2, PT, R16, UR7, PT ;  /* 0x0000000710007c0c */ /* 0x002fc8000bf46270 */
[----:B------:R-:W-:-:S03]  /*0330*/  ISETP.GT.AND P2, PT, R16, -0x1, !P2 ;  /* 0xffffffff1000780c */ /* 0x000fc60005744270 */
[----:B------:R-:W1:Y:S01]  /*0340*/  LDC.64 R2, c[0x0][0x388] ;  /* 0x0000e200ff027b82 */ /* 0x000e620000000a00 */
[----:B------:R-:W-:Y:S01]  /*0350*/  PLOP3.LUT P2, PT, P0, P2, PT, 0x80, 0x8 ;  /* 0x000000000008781c */ /* 0x000fe20000745070 */
[----:B0-----:R-:W-:-:S12]  /*0360*/  IMAD.WIDE R4, R15, 0x4, R4 ;  /* 0x000000040f047825 */ /* 0x001fd800078e0204 */
[----:B------:R-:W2:Y:S01]  /*0370*/  @P2 LDG.E R21, desc[UR4][R4.64] ;  /* 0x0000000404152981 */ /* 0x000ea2000c1e1900 */
[----:B-1----:R-:W-:-:S05]  /*0380*/  IMAD.WIDE R2, R17, 0x4, R2 ;  /* 0x0000000411027825 */ /* 0x002fca00078e0202 */
[----:B------:R-:W2:Y:S01]  /*0390*/  @P2 LDG.E R20, desc[UR4][R2.64] ;  /* 0x0000000402142981 */ /* 0x000ea2000c1e1900 */
[----:B------:R-:W-:-:S05]  /*03a0*/  VIADD R22, R16, 0x1 ;  /* 0x0000000110167836 */ /* 0x000fca0000000000 */
[----:B------:R-:W-:-:S04]  /*03b0*/  ISETP.GE.AND P3, PT, R22, UR7, PT ;  /* 0x0000000716007c0c */ /* 0x000fc8000bf66270 */
[----:B------:R-:W-:-:S04]  /*03c0*/  ISETP.GT.AND P3, PT, R22, -0x1, !P3 ;  /* 0xffffffff1600780c */ /* 0x000fc80005f64270 */
[----:B------:R-:W-:Y:S02]  /*03d0*/  PLOP3.LUT P3, PT, P0, P3, PT, 0x80, 0x8 ;  /* 0x000000000008781c */ /* 0x000fe40000767070 */
[----:B------:R-:W-:-:S04]  /*03e0*/  IADD3 R22, PT, PT, R16, 0x2, RZ ;  /* 0x0000000210167810 */ /* 0x000fc80007ffe0ff */
[----:B------:R-:W-:-:S04]  /*03f0*/  ISETP.GE.AND P4, PT, R22, UR7, PT ;  /* 0x0000000716007c0c */ /* 0x000fc8000bf86270 */
[----:B------:R-:W-:-:S03]  /*0400*/  ISETP.GT.AND P4, PT, R22, -0x1, !P4 ;  /* 0xffffffff1600780c */ /* 0x000fc60006784270 */
[----:B------:R-:W3:Y:S01]  /*0410*/  @P3 LDG.E R29, desc[UR4][R4.64+0x4] ;  /* 0x00000404041d3981 */ /* 0x000ee2000c1e1900 */
[----:B------:R-:W-:-:S03]  /*0420*/  PLOP3.LUT P4, PT, P0, P4, PT, 0x80, 0x8 ;  /* 0x000000000008781c */ /* 0x000fc60000789070 */
[----:B------:R-:W3:Y:S01]  /*0430*/  @P3 LDG.E R22, desc[UR4][R2.64+0x4] ;  /* 0x0000040402163981 */ /* 0x000ee2000c1e1900 */
[----:B------:R-:W-:-:S05]  /*0440*/  VIADD R23, R16, 0x3 ;  /* 0x0000000310177836 */ /* 0x000fca0000000000 */
[----:B------:R-:W-:-:S04]  /*0450*/  ISETP.GE.AND P1, PT, R23, UR7, PT ;  /* 0x0000000717007c0c */ /* 0x000fc8000bf26270 */
[----:B------:R-:W-:Y:S01]  /*0460*/  ISETP.GT.AND P1, PT, R23, -0x1, !P1 ;  /* 0xffffffff1700780c */ /* 0x000fe20004f24270 */
[----:B------:R-:W4:Y:S04]  /*0470*/  @P4 LDG.E R27, desc[UR4][R4.64+0x8] ;  /* 0x00000804041b4981 */ /* 0x000f28000c1e1900 */
[----:B------:R-:W4:Y:S01]  /*0480*/  @P4 LDG.E R25, desc[UR4][R2.64+0x8] ;  /* 0x0000080402194981 */ /* 0x000f22000c1e1900 */
[----:B------:R-:W-:-:S13]  /*0490*/  PLOP3.LUT P1, PT, P0, P1, PT, 0x80, 0x8 ;  /* 0x000000000008781c */ /* 0x000fda0000723070 */
[----:B------:R-:W5:Y:S01]  /*04a0*/  @P1 LDG.E R23, desc[UR4][R4.64+0xc] ;  /* 0x00000c0404171981 */ /* 0x000f62000c1e1900 */
[----:B--2---:R-:W-:-:S03]  /*04b0*/  @P2 FFMA R0, R21, R20, R0 ;  /* 0x0000001415002223 */ /* 0x004fc60000000000 */
[----:B------:R-:W5:Y:S01]  /*04c0*/  @P1 LDG.E R21, desc[UR4][R2.64+0xc] ;  /* 0x00000c0402151981 */ /* 0x000f62000c1e1900 */
[----:B------:R-:W-:-:S05]  /*04d0*/  VIADD R20, R16, 0x4 ;  /* 0x0000000410147836 */ /* 0x000fca0000000000 */
[----:B------:R-:W-:Y:S01]  /*04e0*/  ISETP.GE.AND P2, PT, R20, UR7, PT ;  /* 0x0000000714007c0c */ /* 0x000fe2000bf46270 */
[----:B---3--:R-:W-:-:S03]  /*04f0*/  @P3 FFMA R0, R29, R22, R0 ;  /* 0x000000161d003223 */ /* 0x008fc60000000000 */
[----:B------:R-:W-:Y:S01]  /*0500*/  ISETP.GT.AND P3, PT, R20, -0x1, !P2 ;  /* 0xffffffff1400780c */ /* 0x000fe20005764270 */
[C---:B------:R-:W-:Y:S02]  /*0510*/  VIADD R20, R16.reuse, 0x5 ;  /* 0x0000000510147836 */ /* 0x040fe40000000000 */
[----:B------:R-:W-:-:S03]  /*0520*/  VIADD R22, R16, 0x6 ;  /* 0x0000000610167836 */ /* 0x000fc60000000000 */
[----:B------:R-:W-:Y:S02]  /*0530*/  ISETP.GE.AND P5, PT, R20, UR7, PT ;  /* 0x0000000714007c0c */ /* 0x000fe4000bfa6270 */
[----:B------:R-:W-:Y:S02]  /*0540*/  ISETP.GE.AND P2, PT, R22, UR7, PT ;  /* 0x0000000716007c0c */ /* 0x000fe4000bf46270 */
[----:B------:R-:W-:Y:S01]  /*0550*/  ISETP.GT.AND P5, PT, R20, -0x1, !P5 ;  /* 0xffffffff1400780c */ /* 0x000fe20006fa4270 */
[----:B------:R-:W-:Y:S01]  /*0560*/  VIADD R20, R16, 0x7 ;  /* 0x0000000710147836 */ /* 0x000fe20000000000 */
[----:B------:R-:W-:Y:S01]  /*0570*/  PLOP3.LUT P3, PT, P0, P3, PT, 0x80, 0x8 ;  /* 0x000000000008781c */ /* 0x000fe20000767070 */
[----:B----4-:R-:W-:Y:S01]  /*0580*/  @P4 FFMA R0, R27, R25, R0 ;  /* 0x000000191b004223 */ /* 0x010fe20000000000 */
[----:B------:R-:W-:Y:S02]  /*0590*/  ISETP.GT.AND P2, PT, R22, -0x1, !P2 ;  /* 0xffffffff1600780c */ /* 0x000fe40005744270 */
[----:B------:R-:W-:-:S02]  /*05a0*/  ISETP.GE.AND P4, PT, R20, UR7, PT ;  /* 0x0000000714007c0c */ /* 0x000fc4000bf86270 */
[----:B------:R-:W-:Y:S02]  /*05b0*/  PLOP3.LUT P5, PT, P0, P5, PT, 0x80, 0x8 ;  /* 0x000000000008781c */ /* 0x000fe400007ab070 */
[----:B------:R-:W-:Y:S02]  /*05c0*/  ISETP.GT.AND P4, PT, R20, -0x1, !P4 ;  /* 0xffffffff1400780c */ /* 0x000fe40006784270 */
[----:B------:R-:W-:Y:S02]  /*05d0*/  PLOP3.LUT P2, PT, P0, P2, PT, 0x80, 0x8 ;  /* 0x000000000008781c */ /* 0x000fe40000745070 */
[----:B------:R-:W-:Y:S01]  /*05e0*/  PLOP3.LUT P4, PT, P0, P4, PT, 0x80, 0x8 ;  /* 0x000000000008781c */ /* 0x000fe20000789070 */
[----:B------:R-:W2:Y:S04]  /*05f0*/  @P3 LDG.E R25, desc[UR4][R4.64+0x10] ;  /* 0x0000100404193981 */ /* 0x000ea8000c1e1900 */
[----:B------:R-:W2:Y:S04]  /*0600*/  @P3 LDG.E R20, desc[UR4][R2.64+0x10] ;  /* 0x0000100402143981 */ /* 0x000ea8000c1e1900 */
[----:B------:R-:W3:Y:S04]  /*0610*/  @P5 LDG.E R27, desc[UR4][R4.64+0x14] ;  /* 0x00001404041b5981 */ /* 0x000ee8000c1e1900 */
[----:B------:R-:W3:Y:S04]  /*0620*/  @P5 LDG.E R22, desc[UR4][R2.64+0x14] ;  /* 0x0000140402165981 */ /* 0x000ee8000c1e1900 */
[----:B------:R-:W4:Y:S04]  /*0630*/  @P4 LDG.E R29, desc[UR4][R4.64+0x1c] ;  /* 0x00001c04041d4981 */ /* 0x000f28000c1e1900 */
[----:B------:R-:W4:Y:S01]  /*0640*/  @P4 LDG.E R24, desc[UR4][R2.64+0x1c] ;  /* 0x00001c0402184981 */ /* 0x000f22000c1e1900 */
[----:B-----5:R-:W-:-:S03]  /*0650*/  @P1 FFMA R0, R23, R21, R0 ;  /* 0x0000001517001223 */ /* 0x020fc60000000000 */
[----:B------:R-:W5:Y:S04]  /*0660*/  @P2 LDG.E R21, desc[UR4][R4.64+0x18] ;  /* 0x0000180404152981 */ /* 0x000f68000c1e1900 */
[----:B------:R-:W5:Y:S01]  /*0670*/  @P2 LDG.E R23, desc[UR4][R2.64+0x18] ;  /* 0x0000180402172981 */ /* 0x000f62000c1e1900 */
[----:B------:R-:W-:-:S05]  /*0680*/  VIADD R19, R19, 0x8 ;  /* 0x0000000813137836 */ /* 0x000fca0000000000 */
[----:B------:R-:W-:Y:S01]  /*0690*/  ISETP.NE.AND P1, PT, R19, RZ, PT ;  /* 0x000000ff1300720c */ /* 0x000fe20003f25270 */
[----:B------:R-:W-:Y:S01]  /*06a0*/  VIADD R16, R16, 0x8 ;  /* 0x0000000810107836 */ /* 0x000fe20000000000 */
[----:B------:R-:W-:Y:S01]  /*06b0*/  IADD3 R18, PT, PT, R18, 0x8, RZ ;  /* 0x0000000812127810 */ /* 0x000fe20007ffe0ff */
[----:B------:R-:W-:Y:S02]  /*06c0*/  VIADD R15, R15, 0x8 ;  /* 0x000000080f0f7836 */ /* 0x000fe40000000000 */
[----:B------:R-:W-:Y:S02]  /*06d0*/  VIADD R17, R17, 0x8 ;  /* 0x0000000811117836 */ /* 0x000fe40000000000 */
[----:B--2---:R-:W-:-:S04]  /*06e0*/  @P3 FFMA R0, R25, R20, R0 ;  /* 0x0000001419003223 */ /* 0x004fc80000000000 */
[----:B---3--:R-:W-:-:S04]  /*06f0*/  @P5 FFMA R0, R27, R22, R0 ;  /* 0x000000161b005223 */ /* 0x008fc80000000000 */
[----:B-----5:R-:W-:-:S04]  /*0700*/  @P2 FFMA R0, R21, R23, R0 ;  /* 0x0000001715002223 */ /* 0x020fc80000000000 */
[----:B----4-:R-:W-:Y:S01]  /*0710*/  @P4 FFMA R0, R29, R24, R0 ;  /* 0x000000181d004223 */ /* 0x010fe20000000000 */
[----:B------:R-:W-:Y:S06]  /*0720*/  @P1 BRA `(.L_x_2) ;  /* 0xfffffff800f81947 */ /* 0x000fec000383ffff */
[----:B------:R-:W-:-:S07]  /*0730*/  VIADD R15, R18, 0xfffffffd ;  /* 0xfffffffd120f7836 */ /* 0x000fce0000000000 */
.L_x_1:
[----:B------:R-:W-:-:S13]  /*0740*/  ISETP.NE.AND P1, PT, R11, RZ, PT ;  /* 0x000000ff0b00720c */ /* 0x000fda0003f25270 */
[----:B------:R-:W-:Y:S05]  /*0750*/  @!P1 BRA `(.L_x_3) ;  /* 0x0000000400589947 */ /* 0x000fea0003800000 */
[----:B------:R-:W-:Y:S02]  /*0760*/  VIADD R2, R11, 0xffffffff ;  /* 0xffffffff0b027836 */ /* 0x000fe40000000000 */
[----:B------:R-:W-:-:S03]  /*0770*/  VIADD R16, R8, 0x1 ;  /* 0x0000000108107836 */ /* 0x000fc60000000000 */
[----:B------:R-:W-:Y:S02]  /*0780*/  ISETP.GE.U32.AND P1, PT, R2, 0x3, PT ;  /* 0x000000030200780c */ /* 0x000fe40003f26070 */
[----:B------:R-:W-:-:S11]  /*0790*/  LOP3.LUT P5, R16, R16, 0x3, RZ, 0xc0, !PT ;  /* 0x0000000310107812 */ /* 0x000fd600078ac0ff */
[----:B------:R-:W-:Y:S05]  /*07a0*/  @!P1 BRA `(.L_x_4) ;  /* 0x0000000000909947 */ /* 0x000fea0003800000 */
[----:B------:R-:W0:Y:S01]  /*07b0*/  LDCU UR6, c[0x0][0x39c] ;  /* 0x00007380ff0677ac */ /* 0x000e220008000800 */
[----:B------:R-:W1:Y:S01]  /*07c0*/  LDC.64 R4, c[0x0][0x380] ;  /* 0x0000e000ff047b82 */ /* 0x000e620000000a00 */
[----:B------:R-:W-:-:S05]  /*07d0*/  IADD3 R18, PT, PT, R6, R15, RZ ;  /* 0x0000000f06127210 */ /* 0x000fca0007ffe0ff */
[C---:B------:R-:W-:Y:S02]  /*07e0*/  VIADD R17, R18.reuse, 0x1 ;  /* 0x0000000112117836 */ /* 0x040fe40000000000 */
[----:B------:R-:W2:Y:S01]  /*07f0*/  LDC.64 R2, c[0x0][0x388] ;  /* 0x0000e200ff027b82 */ /* 0x000ea20000000a00 */
[C---:B------:R-:W-:Y:S02]  /*0800*/  VIADD R19, R18.reuse, 0x2 ;  /* 0x0000000212137836 */ /* 0x040fe40000000000 */
[C---:B------:R-:W-:Y:S01]  /*0810*/  VIADD R20, R18.reuse, 0x3 ;  /* 0x0000000312147836 */ /* 0x040fe20000000000 */
[C---:B0-----:R-:W-:Y:S02]  /*0820*/  ISETP.GE.AND P1, PT, R18.reuse, UR6, PT ;  /* 0x0000000612007c0c */ /* 0x041fe4000bf26270 */
[----:B------:R-:W-:Y:S02]  /*0830*/  ISETP.GE.AND P2, PT, R17, UR6, PT ;  /* 0x0000000611007c0c */ /* 0x000fe4000bf46270 */
[----:B------:R-:W-:-:S02]  /*0840*/  ISETP.GT.AND P1, PT, R18, -0x1, !P1 ;  /* 0xffffffff1200780c */ /* 0x000fc40004f24270 */
[----:B------:R-:W-:Y:S02]  /*0850*/  ISETP.GE.AND P3, PT, R19, UR6, PT ;  /* 0x0000000613007c0c */ /* 0x000fe4000bf66270 */
[----:B------:R-:W-:Y:S01]  /*0860*/  ISETP.GT.AND P2, PT, R17, -0x1, !P2 ;  /* 0xffffffff1100780c */ /* 0x000fe20005744270 */
[----:B------:R-:W-:Y:S01]  /*0870*/  IMAD R17, R13, UR6, R18 ;  /* 0x000000060d117c24 */ /* 0x000fe2000f8e0212 */
[----:B------:R-:W-:Y:S02]  /*0880*/  PLOP3.LUT P1, PT, P0, P1, PT, 0x80, 0x8 ;  /* 0x000000000008781c */ /* 0x000fe40000723070 */
[----:B------:R-:W-:Y:S01]  /*0890*/  ISETP.GT.AND P3, PT, R19, -0x1, !P3 ;  /* 0xffffffff1300780c */ /* 0x000fe20005f64270 */
[----:B------:R-:W-:Y:S01]  /*08a0*/  IMAD.IADD R19, R14, 0x1, R15 ;  /* 0x000000010e137824 */ /* 0x000fe200078e020f */
[----:B------:R-:W-:Y:S01]  /*08b0*/  ISETP.GE.AND P4, PT, R20, UR6, PT ;  /* 0x0000000614007c0c */ /* 0x000fe2000bf86270 */
[----:B-1----:R-:W-:Y:S01]  /*08c0*/  IMAD.WIDE R4, R17, 0x4, R4 ;  /* 0x0000000411047825 */ /* 0x002fe200078e0204 */
[----:B------:R-:W-:-:S02]  /*08d0*/  PLOP3.LUT P2, PT, P0, P2, PT, 0x80, 0x8 ;  /* 0x000000000008781c */ /* 0x000fc40000745070 */
[----:B------:R-:W-:Y:S01]  /*08e0*/  ISETP.GT.AND P4, PT, R20, -0x1, !P4 ;  /* 0xffffffff1400780c */ /* 0x000fe20006784270 */
[----:B--2---:R-:W-:Y:S01]  /*08f0*/  IMAD.WIDE R2, R19, 0x4, R2 ;  /* 0x0000000413027825 */ /* 0x004fe200078e0202 */
[----:B------:R-:W-:Y:S02]  /*0900*/  PLOP3.LUT P3, PT, P0, P3, PT, 0x80, 0x8 ;  /* 0x000000000008781c */ /* 0x000fe40000767070 */
[----:B------:R-:W-:Y:S01]  /*0910*/  PLOP3.LUT P4, PT, P0, P4, PT, 0x80, 0x8 ;  /* 0x000000000008781c */ /* 0x000fe20000789070 */
[----:B------:R-:W2:Y:S04]  /*0920*/  @P1 LDG.E R17, desc[UR4][R4.64] ;  /* 0x0000000404111981 */ /* 0x000ea8000c1e1900 */
[----:B------:R-:W2:Y:S04]  /*0930*/  @P1 LDG.E R18, desc[UR4][R2.64] ;  /* 0x0000000402121981 */ /* 0x000ea8000c1e1900 */
[----:B------:R-:W3:Y:S04]  /*0940*/  @P2 LDG.E R19, desc[UR4][R4.64+0x4] ;  /* 0x0000040404132981 */ /* 0x000ee8000c1e1900 */
[----:B------:R-:W3:Y:S04]  /*0950*/  @P2 LDG.E R20, desc[UR4][R2.64+0x4] ;  /* 0x0000040402142981 */ /* 0x000ee8000c1e1900 */
[----:B------:R-:W4:Y:S04]  /*0960*/  @P3 LDG.E R21, desc[UR4][R4.64+0x8] ;  /* 0x0000080404153981 */ /* 0x000f28000c1e1900 */
[----:B------:R-:W4:Y:S04]  /*0970*/  @P3 LDG.E R22, desc[UR4][R2.64+0x8] ;  /* 0x0000080402163981 */ /* 0x000f28000c1e1900 */
[----:B------:R-:W5:Y:S04]  /*0980*/  @P4 LDG.E R23, desc[UR4][R4.64+0xc] ;  /* 0x00000c0404174981 */ /* 0x000f68000c1e1900 */
[----:B------:R-:W5:Y:S01]  /*0990*/  @P4 LDG.E R24, desc[UR4][R2.64+0xc] ;  /* 0x00000c0402184981 */ /* 0x000f62000c1e1900 */
[----:B------:R-:W-:-:S02]  /*09a0*/  VIADD R15, R15, 0x4 ;  /* 0x000000040f0f7836 */ /* 0x000fc40000000000 */
[----:B--2---:R-:W-:-:S04]  /*09b0*/  @P1 FFMA R0, R17, R18, R0 ;  /* 0x0000001211001223 */ /* 0x004fc80000000000 */
[----:B---3--:R-:W-:-:S04]  /*09c0*/  @P2 FFMA R0, R19, R20, R0 ;  /* 0x0000001413002223 */ /* 0x008fc80000000000 */
[----:B----4-:R-:W-:-:S04]  /*09d0*/  @P3 FFMA R0, R21, R22, R0 ;  /* 0x0000001615003223 */ /* 0x010fc80000000000 */
[----:B-----5:R-:W-:-:S07]  /*09e0*/  @P4 FFMA R0, R23, R24, R0 ;  /* 0x0000001817004223 */ /* 0x020fce0000000000 */
.L_x_4:
[----:B------:R-:W-:Y:S05]  /*09f0*/  @!P5 BRA `(.L_x_3) ;  /* 0x0000000000b0d947 */ /* 0x000fea0003800000 */
[----:B------:R-:W-:Y:S02]  /*0a00*/  ISETP.NE.AND P1, PT, R16, 0x1, PT ;  /* 0x000000011000780c */ /* 0x000fe40003f25270 */
[----:B------:R-:W-:-:S04]  /*0a10*/  LOP3.LUT R2, R8, 0x1, RZ, 0xc0, !PT ;  /* 0x0000000108027812 */ /* 0x000fc800078ec0ff */
[----:B------:R-:W-:-:S07]  /*0a20*/  ISETP.NE.U32.AND P3, PT, R2, 0x1, PT ;  /* 0x000000010200780c */ /* 0x000fce0003f65070 */
[----:B------:R-:W-:Y:S06]  /*0a30*/  @!P1 BRA `(.L_x_5) ;  /* 0x0000000000589947 */ /* 0x000fec0003800000 */
[----:B------:R-:W0:Y:S01]  /*0a40*/  LDCU UR6, c[0x0][0x39c] ;  /* 0x00007380ff0677ac */ /* 0x000e220008000800 */
[----:B------:R-:W1:Y:S01]  /*0a50*/  LDC.64 R4, c[0x0][0x380] ;  /* 0x0000e000ff047b82 */ /* 0x000e620000000a00 */
[--C-:B------:R-:W-:Y:S02]  /*0a60*/  IMAD.IADD R16, R6, 0x1, R15.reuse ;  /* 0x0000000106107824 */ /* 0x100fe400078e020f */
[----:B------:R-:W-:-:S03]  /*0a70*/  IMAD.IADD R19, R14, 0x1, R15 ;  /* 0x000000010e137824 */ /* 0x000fc600078e020f */
[C---:B------:R-:W-:Y:S02]  /*0a80*/  IADD3 R17, PT, PT, R16.reuse, 0x1, RZ ;  /* 0x0000000110117810 */ /* 0x040fe40007ffe0ff */
[----:B------:R-:W2:Y:S01]  /*0a90*/  LDC.64 R2, c[0x0][0x388] ;  /* 0x0000e200ff027b82 */ /* 0x000ea20000000a00 */
[C---:B0-----:R-:W-:Y:S02]  /*0aa0*/  ISETP.GE.AND P1, PT, R16.reuse, UR6, PT ;  /* 0x0000000610007c0c */ /* 0x041fe4000bf26270 */
[C---:B------:R-:W-:Y:S02]  /*0ab0*/  ISETP.GE.AND P2, PT, R17.reuse, UR6, PT ;  /* 0x0000000611007c0c */ /* 0x040fe4000bf46270 */
[----:B------:R-:W-:Y:S02]  /*0ac0*/  ISETP.GT.AND P1, PT, R16, -0x1, !P1 ;  /* 0xffffffff1000780c */ /* 0x000fe40004f24270 */
[----:B------:R-:W-:Y:S01]  /*0ad0*/  ISETP.GT.AND P2, PT, R17, -0x1, !P2 ;  /* 0xffffffff1100780c */ /* 0x000fe20005744270 */
[----:B------:R-:W-:Y:S01]  /*0ae0*/  IMAD R17, R13, UR6, R16 ;  /* 0x000000060d117c24 */ /* 0x000fe2000f8e0210 */
[----:B------:R-:W-:-:S02]  /*0af0*/  PLOP3.LUT P1, PT, P0, P1, PT, 0x80, 0x8 ;  /* 0x000000000008781c */ /* 0x000fc40000723070 */
[----:B------:R-:W-:Y:S01]  /*0b00*/  PLOP3.LUT P2, PT, P0, P2, PT, 0x80, 0x8 ;  /* 0x000000000008781c */ /* 0x000fe20000745070 */
[----:B-1----:R-:W-:-:S04]  /*0b10*/  IMAD.WIDE R4, R17, 0x4, R4 ;  /* 0x0000000411047825 */ /* 0x002fc800078e0204 */
[----:B--2---:R-:W-:-:S06]  /*0b20*/  IMAD.WIDE R2, R19, 0x4, R2 ;  /* 0x0000000413027825 */ /* 0x004fcc00078e0202 */
[----:B------:R-:W2:Y:S04]  /*0b30*/  @P1 LDG.E R17, desc[UR4][R4.64] ;  /* 0x0000000404111981 */ /* 0x000ea8000c1e1900 */
[----:B------:R-:W2:Y:S04]  /*0b40*/  @P1 LDG.E R16, desc[UR4][R2.64] ;  /* 0x0000000402101981 */ /* 0x000ea8000c1e1900 */
[----:B------:R-:W3:Y:S04]  /*0b50*/  @P2 LDG.E R19, desc[UR4][R4.64+0x4] ;  /* 0x0000040404132981 */ /* 0x000ee8000c1e1900 */
[----:B------:R-:W3:Y:S01]  /*0b60*/  @P2 LDG.E R18, desc[UR4][R2.64+0x4] ;  /* 0x0000040402122981 */ /* 0x000ee2000c1e1900 */
[----:B------:R-:W-:-:S02]  /*0b70*/  VIADD R15, R15, 0x2 ;  /* 0x000000020f0f7836 */ /* 0x000fc40000000000 */
[----:B--2---:R-:W-:-:S04]  /*0b80*/  @P1 FFMA R0, R17, R16, R0 ;  /* 0x0000001011001223 */ /* 0x004fc80000000000 */
[----:B---3--:R-:W-:-:S07]  /*0b90*/  @P2 FFMA R0, R19, R18, R0 ;  /* 0x0000001213002223 */ /* 0x008fce0000000000 */
.L_x_5:
[----:B------:R-:W-:Y:S05]  /*0ba0*/  @!P3 BRA `(.L_x_3) ;  /* 0x000000000044b947 */ /* 0x000fea0003800000 */
[----:B------:R-:W0:Y:S01]  /*0bb0*/  LDCU UR6, c[0x0][0x39c] ;  /* 0x00007380ff0677ac */ /* 0x000e220008000800 */
[----:B------:R-:W-:Y:S01]  /*0bc0*/  IMAD.IADD R16, R6, 0x1, R15 ;  /* 0x0000000106107824 */ /* 0x000fe200078e020f */
[----:B------:R-:W-:Y:S04]  /*0bd0*/  BSSY.RECONVERGENT B0, `(.L_x_3) ;  /* 0x000000e000007945 */ /* 0x000fe80003800200 */
[----:B0-----:R-:W-:-:S04]  /*0be0*/  ISETP.GE.AND P1, PT, R16, UR6, PT ;  /* 0x0000000610007c0c */ /* 0x001fc8000bf26270 */
[----:B------:R-:W-:-:S04]  /*0bf0*/  ISETP.GT.AND P1, PT, R16, -0x1, !P1 ;  /* 0xffffffff1000780c */ /* 0x000fc80004f24270 */
[----:B------:R-:W-:-:S13]  /*0c00*/  PLOP3.LUT P1, PT, P0, P1, PT, 0x80, 0x8 ;  /* 0x000000000008781c */ /* 0x000fda0000723070 */
[----:B------:R-:W-:Y:S05]  /*0c10*/  @!P1 BRA `(.L_x_6) ;  /* 0x0000000000249947 */ /* 0x000fea0003800000 */
[----:B------:R-:W0:Y:S01]  /*0c20*/  LDC.64 R4, c[0x0][0x380] ;  /* 0x0000e000ff047b82 */ /* 0x000e220000000a00 */
[----:B------:R-:W-:Y:S02]  /*0c30*/  IMAD R13, R13, UR6, R16 ;  /* 0x000000060d0d7c24 */ /* 0x000fe4000f8e0210 */
[----:B------:R-:W-:-:S05]  /*0c40*/  IMAD.IADD R15, R14, 0x1, R15 ;  /* 0x000000010e0f7824 */ /* 0x000fca00078e020f */
[----:B------:R-:W1:Y:S01]  /*0c50*/  LDC.64 R2, c[0x0][0x388] ;  /* 0x0000e200ff027b82 */ /* 0x000e620000000a00 */
[----:B0-----:R-:W-:-:S06]  /*0c60*/  IMAD.WIDE R4, R13, 0x4, R4 ;  /* 0x000000040d047825 */ /* 0x001fcc00078e0204 */
[----:B------:R-:W2:Y:S01]  /*0c70*/  LDG.E R5, desc[UR4][R4.64] ;  /* 0x0000000404057981 */ /* 0x000ea2000c1e1900 */
[----:B-1----:R-:W-:-:S06]  /*0c80*/  IMAD.WIDE R2, R15, 0x4, R2 ;  /* 0x000000040f027825 */ /* 0x002fcc00078e0202 */
[----:B------:R-:W2:Y:S02]  /*0c90*/  LDG.E R2, desc[UR4][R2.64] ;  /* 0x0000000402027981 */ /* 0x000ea4000c1e1900 */
[----:B--2---:R-:W-:-:S07]  /*0ca0*/  FFMA R0, R5, R2, R0 ;  /* 0x0000000205007223 */ /* 0x004fce0000000000 */
.L_x_6:
[----:B------:R-:W-:Y:S05]  /*0cb0*/  BSYNC.RECONVERGENT B0 ;  /* 0x0000000000007941 */ /* 0x000fea0003800200 */
.L_x_3:
[----:B------:R-:W-:Y:S05]  /*0cc0*/  @P6 BRA `(.L_x_7) ;  /* 0xfffffff400386947 */ /* 0x000fea000383ffff */
.L_x_0:
[----:B------:R-:W0:Y:S01]  /*0cd0*/  LDC.64 R2, c[0x0][0x390] ;  /* 0x0000e400ff027b82 */ /* 0x000e220000000a00 */
[----:B------:R-:W1:Y:S02]  /*0ce0*/  LDCU UR6, c[0x0][0x39c] ;  /* 0x00007380ff0677ac */ /* 0x000e640008000800 */
[----:B-1----:R-:W-:-:S04]  /*0cf0*/  IMAD R7, R7, UR6, R6 ;  /* 0x0000000607077c24 */ /* 0x002fc8000f8e0206 */
[----:B0-----:R-:W-:-:S05]  /*0d00*/  IMAD.WIDE R2, R7, 0x4, R2 ;  /* 0x0000000407027825 */ /* 0x001fca00078e0202 */
[----:B------:R-:W-:Y:S01]  /*0d10*/  STG.E desc[UR4][R2.64], R0 ;  /* 0x0000000002007986 */ /* 0x000fe2000c101904 */
[----:B------:R-:W-:Y:S05]  /*0d20*/  EXIT ;  /* 0x000000000000794d */ /* 0x000fea0003800000 */
.L_x_8:
[----:B------:R-:W-:-:S00]  /*0d30*/  BRA `(.L_x_8) ;  /* 0xfffffffc00fc7947 */ /* 0x000fc0000383ffff */
[----:B------:R-:W-:-:S00]  /*0d40*/  NOP ;  /* 0x0000000000007918 */ /* 0x000fc00000000000 */
        /* <DEDUP_REMOVED lines=11> */
.L_x_9:


//--------------------- .nv.shared.reserved.0     --------------------------
	.section	.nv.shared.reserved.0,"aw",@nobits
	.weak		__nv_reservedSMEM_offset_0_alias
	.size		__nv_reservedSMEM_offset_0_alias, 0, 64
	.other		__nv_reservedSMEM_offset_0_alias,@"STO_CUDA_RESERVED_SHARED STV_DEFAULT"
__nv_reservedSMEM_offset_0_alias:
	.zero		0
	.zero		64


//--------------------- .nv.constant0._Z13conv2d_kernelPfS_S_iii --------------------------
	.section	.nv.constant0._Z13conv2d_kernelPfS_S_iii,"a",@progbits
	.sectionflags	@""
	.align	4
.nv.constant0._Z13conv2d_kernelPfS_S_iii:
	.zero		932


//--------------------- SYMBOLS --------------------------

	.type		.nv.reservedSmem.offset0,@object
	.size		.nv.reservedSmem.offset0,0x4
